	.headerflags	@"EF_CUDA_TEXMODE_UNIFIED EF_CUDA_64BIT_ADDRESS EF_CUDA_SM80 EF_CUDA_VIRTUAL_SM(EF_CUDA_SM80)"
	.elftype	@"ET_EXEC"


//--------------------- .nv.info                  --------------------------
	.section	.nv.info,"",@"SHT_CUDA_INFO"
	.align	4


	//----- nvinfo : EIATTR_REGCOUNT
	.align		4
        /*0000*/ 	.byte	0x04, 0x2f
        /*0002*/ 	.short	(.L_1 - .L_0)
	.align		4
.L_0:
        /*0004*/ 	.word	index@(triton_)
        /*0008*/ 	.word	0x00000012


	//----- nvinfo : EIATTR_MIN_STACK_SIZE
	.align		4
.L_1:
        /*000c*/ 	.byte	0x04, 0x12
        /*000e*/ 	.short	(.L_3 - .L_2)
	.align		4
.L_2:
        /*0010*/ 	.word	index@(triton_)
        /*0014*/ 	.word	0x00000000


	//----- nvinfo : EIATTR_FRAME_SIZE
	.align		4
.L_3:
        /*0018*/ 	.byte	0x04, 0x11
        /*001a*/ 	.short	(.L_5 - .L_4)
	.align		4
.L_4:
        /*001c*/ 	.word	index@(triton_)
        /*0020*/ 	.word	0x00000000


	//----- nvinfo : EIATTR_MIN_STACK_SIZE
	.align		4
.L_5:
        /*0024*/ 	.byte	0x04, 0x12
        /*0026*/ 	.short	(.L_7 - .L_6)
	.align		4
.L_6:
        /*0028*/ 	.word	index@(triton_)
        /*002c*/ 	.word	0x00000000
.L_7:


//--------------------- .nv.info.triton_          --------------------------
	.section	.nv.info.triton_,"",@"SHT_CUDA_INFO"
	.sectionflags	@""
	.align	4


	//----- nvinfo : EIATTR_CUDA_API_VERSION
	.align		4
        /*0000*/ 	.byte	0x04, 0x37
        /*0002*/ 	.short	(.L_9 - .L_8)
.L_8:
        /*0004*/ 	.word	0x0000007c


	//----- nvinfo : EIATTR_SW2861232_WAR
	.align		4
.L_9:
        /*0008*/ 	.byte	0x01, 0x35
	.zero		2


	//----- nvinfo : EIATTR_PARAM_CBANK
	.align		4
        /*000c*/ 	.byte	0x04, 0x0a
        /*000e*/ 	.short	(.L_11 - .L_10)
	.align		4
.L_10:
        /*0010*/ 	.word	index@(.nv.constant0.triton_)
        /*0014*/ 	.short	0x0160
        /*0016*/ 	.short	0x0014


	//----- nvinfo : EIATTR_CBANK_PARAM_SIZE
	.align		4
.L_11:
        /*0018*/ 	.byte	0x03, 0x19
        /*001a*/ 	.short	0x0014


	//----- nvinfo : EIATTR_KPARAM_INFO
	.align		4
        /*001c*/ 	.byte	0x04, 0x17
        /*001e*/ 	.short	(.L_13 - .L_12)
.L_12:
        /*0020*/ 	.word	0x00000000
        /*0024*/ 	.short	0x0002
        /*0026*/ 	.short	0x0010
        /*0028*/ 	.byte	0x00, 0xf0, 0x11, 0x00


	//----- nvinfo : EIATTR_KPARAM_INFO
	.align		4
.L_13:
        /*002c*/ 	.byte	0x04, 0x17
        /*002e*/ 	.short	(.L_15 - .L_14)
.L_14:
        /*0030*/ 	.word	0x00000000
        /*0034*/ 	.short	0x0001
        /*0036*/ 	.short	0x0008
        /*0038*/ 	.byte	0x00, 0xf0, 0x21, 0x00


	//----- nvinfo : EIATTR_KPARAM_INFO
	.align		4
.L_15:
        /*003c*/ 	.byte	0x04, 0x17
        /*003e*/ 	.short	(.L_17 - .L_16)
.L_16:
        /*0040*/ 	.word	0x00000000
        /*0044*/ 	.short	0x0000
        /*0046*/ 	.short	0x0000
        /*0048*/ 	.byte	0x00, 0xf0, 0x21, 0x00


	//----- nvinfo : EIATTR_MAXREG_COUNT
	.align		4
.L_17:
        /*004c*/ 	.byte	0x03, 0x1b
        /*004e*/ 	.short	0x00ff


	//----- nvinfo : EIATTR_EXIT_INSTR_OFFSETS
	.align		4
        /*0050*/ 	.byte	0x04, 0x1c
        /*0052*/ 	.short	(.L_19 - .L_18)


	//   ....[0]....
.L_18:
        /*0054*/ 	.word	0x000002e0


	//----- nvinfo : EIATTR_MAX_THREADS
	.align		4
.L_19:
        /*0058*/ 	.byte	0x04, 0x05
        /*005a*/ 	.short	(.L_21 - .L_20)
.L_20:
        /*005c*/ 	.word	0x00000100
        /*0060*/ 	.word	0x00000001
        /*0064*/ 	.word	0x00000001
.L_21:


//--------------------- .nv.callgraph             --------------------------
	.section	.nv.callgraph,"",@"SHT_CUDA_CALLGRAPH"
	.align	4
	.sectionentsize	8
	.align		4
        /*0000*/ 	.word	0x00000000
	.align		4
        /*0004*/ 	.word	0xffffffff
	.align		4
        /*0008*/ 	.word	0x00000000
	.align		4
        /*000c*/ 	.word	0xfffffffe
	.align		4
        /*0010*/ 	.word	0x00000000
	.align		4
        /*0014*/ 	.word	0xfffffffd
	.align		4
        /*0018*/ 	.word	0x00000000
	.align		4
        /*001c*/ 	.word	0xfffffffc


//--------------------- .nv.rel.action            --------------------------
	.section	.nv.rel.action,"",@"SHT_CUDA_RELOCINFO"
	.align	8
	.sectionentsize	8
        /*0000*/ 	.byte	0x73, 0x00, 0x00, 0x00, 0x00, 0x00, 0x00, 0x00, 0x00, 0x00, 0x00, 0x11, 0x25, 0x00, 0x05, 0x36


//--------------------- .nv.constant0.triton_     --------------------------
	.section	.nv.constant0.triton_,"a",@progbits
	.sectionflags	@""
	.align	4
.nv.constant0.triton_:
	.zero		372


//--------------------- .text.triton_             --------------------------
	.section	.text.triton_,"ax",@progbits
	.sectioninfo	@"SHI_REGISTERS=18"
	.align	128
        .global         triton_
        .type           triton_,@function
        .size           triton_,(.L_x_1 - triton_)
        .other          triton_,@"STO_CUDA_ENTRY STV_DEFAULT"
triton_:
.text.triton_:
[----:B------:R-:W-:Y:S02]  /*0000*/  IMAD.MOV.U32 R1, RZ, RZ, c[0x0][0x28] ;  /* 0x00000a00ff017624 */ /* 0x000fe400078e00ff */
[----:B------:R-:W0:Y:S01]  /*0010*/  S2R R0, SR_TID.X ;  /* 0x0000000000007919 */ /* 0x000e220000002100 */
[----:B------:R-:W-:-:S03]  /*0020*/  ULDC.64 UR4, c[0x0][0x118] ;  /* 0x0000460000047ab9 */ /* 0x000fc60000000a00 */
[----:B------:R-:W1:Y:S01]  /*0030*/  S2R R3, SR_CTAID.X ;  /* 0x0000000000037919 */ /* 0x000e620000002500 */
[----:B0-----:R-:W-:-:S05]  /*0040*/  IMAD.SHL.U32 R0, R0, 0x2, RZ ;  /* 0x0000000200007824 */ /* 0x001fca00078e00ff */
[----:B------:R-:W-:-:S04]  /*0050*/  LOP3.LUT R0, R0, 0x1fe, RZ, 0xc0, !PT ;  /* 0x000001fe00007812 */ /* 0x000fc800078ec0ff */
[----:B-1----:R-:W-:-:S04]  /*0060*/  LEA R0, R3, R0, 0x9 ;  /* 0x0000000003007211 */ /* 0x002fc800078e48ff */
[----:B------:R-:W-:-:S04]  /*0070*/  SHF.R.S32.HI R3, RZ, 0x1f, R0 ;  /* 0x0000001fff037819 */ /* 0x000fc80000011400 */
[----:B------:R-:W-:-:S04]  /*0080*/  LEA.HI R3, R3, R0, RZ, 0x6 ;  /* 0x0000000003037211 */ /* 0x000fc800078f30ff */
[C---:B------:R-:W-:Y:S01]  /*0090*/  LOP3.LUT R5, R3.reuse, 0xffffffc0, RZ, 0xc0, !PT ;  /* 0xffffffc003057812 */ /* 0x040fe200078ec0ff */
[----:B------:R-:W-:Y:S01]  /*00a0*/  IMAD.SHL.U32 R2, R3, 0x4, RZ ;  /* 0x0000000403027824 */ /* 0x000fe200078e00ff */
[----:B------:R-:W-:-:S04]  /*00b0*/  HFMA2.MMA R3, -RZ, RZ, 0, 1.1920928955078125e-07 ;  /* 0x00000002ff037435 */ /* 0x000fc800000001ff */
[----:B------:R-:W-:-:S04]  /*00c0*/  LOP3.LUT R2, R2, 0xffffff00, RZ, 0xc0, !PT ;  /* 0xffffff0002027812 */ /* 0x000fc800078ec0ff */
[----:B------:R-:W-:-:S04]  /*00d0*/  IADD3 R2, R2, R0, -R5 ;  /* 0x0000000002027210 */ /* 0x000fc80007ffe805 */
[C---:B------:R-:W-:Y:S01]  /*00e0*/  IADD3 R6, R2.reuse, 0x40, RZ ;  /* 0x0000004002067810 */ /* 0x040fe20007ffe0ff */
[C---:B------:R-:W-:Y:S01]  /*00f0*/  IMAD.WIDE R4, R2.reuse, R3, c[0x0][0x160] ;  /* 0x0000580002047625 */ /* 0x040fe200078e0203 */
[----:B------:R-:W-:-:S03]  /*0100*/  IADD3 R8, R2, 0x80, RZ ;  /* 0x0000008002087810 */ /* 0x000fc60007ffe0ff */
[-C--:B------:R-:W-:Y:S01]  /*0110*/  IMAD.WIDE R6, R6, R3.reuse, c[0x0][0x160] ;  /* 0x0000580006067625 */ /* 0x080fe200078e0203 */
[----:B------:R-:W-:Y:S01]  /*0120*/  IADD3 R10, R2, 0xc0, RZ ;  /* 0x000000c0020a7810 */ /* 0x000fe20007ffe0ff */
[----:B------:R-:W2:Y:S02]  /*0130*/  LDG.E R4, [R4.64] ;  /* 0x0000000404047981 */ /* 0x000ea4000c1e1900 */
[-C--:B------:R-:W-:Y:S02]  /*0140*/  IMAD.WIDE R8, R8, R3.reuse, c[0x0][0x160] ;  /* 0x0000580008087625 */ /* 0x080fe400078e0203 */
[----:B------:R-:W3:Y:S02]  /*0150*/  LDG.E R6, [R6.64] ;  /* 0x0000000406067981 */ /* 0x000ee4000c1e1900 */
[----:B------:R-:W-:Y:S02]  /*0160*/  IMAD.WIDE R10, R10, R3, c[0x0][0x160] ;  /* 0x000058000a0a7625 */ /* 0x000fe400078e0203 */
[----:B------:R-:W4:Y:S04]  /*0170*/  LDG.E R8, [R8.64] ;  /* 0x0000000408087981 */ /* 0x000f28000c1e1900 */
[----:B------:R-:W5:Y:S01]  /*0180*/  LDG.E R10, [R10.64] ;  /* 0x000000040a0a7981 */ /* 0x000f62000c1e1900 */
[C---:B--2---:R-:W-:Y:S01]  /*0190*/  PRMT R2, R4.reuse, 0x7632, R2 ;  /* 0x0000763204027816 */ /* 0x044fe20000000002 */
[----:B------:R-:W-:Y:S01]  /*01a0*/  IMAD.U32 R12, R4, 0x10000, RZ ;  /* 0x00010000040c7824 */ /* 0x000fe200078e00ff */
[----:B---3--:R-:W-:-:S03]  /*01b0*/  PRMT R13, R6, 0x7632, R13 ;  /* 0x00007632060d7816 */ /* 0x008fc6000000000d */
[----:B------:R-:W-:Y:S01]  /*01c0*/  IMAD.U32 R2, R2, 0x10000, RZ ;  /* 0x0001000002027824 */ /* 0x000fe200078e00ff */
[----:B------:R-:W-:Y:S02]  /*01d0*/  SHF.L.U32 R15, R6, 0x10, RZ ;  /* 0x00000010060f7819 */ /* 0x000fe400000006ff */
[C---:B----4-:R-:W-:Y:S01]  /*01e0*/  PRMT R4, R8.reuse, 0x7632, R4 ;  /* 0x0000763208047816 */ /* 0x050fe20000000004 */
[----:B------:R-:W-:Y:S01]  /*01f0*/  IMAD.U32 R5, R8, 0x10000, RZ ;  /* 0x0001000008057824 */ /* 0x000fe200078e00ff */
[----:B------:R-:W-:Y:S01]  /*0200*/  SHF.L.U32 R13, R13, 0x10, RZ ;  /* 0x000000100d0d7819 */ /* 0x000fe200000006ff */
[----:B------:R-:W-:Y:S01]  /*0210*/  FADD R12, R12, R15 ;  /* 0x0000000f0c0c7221 */ /* 0x000fe20000000000 */
[C---:B-----5:R-:W-:Y:S01]  /*0220*/  PRMT R6, R10.reuse, 0x7632, R6 ;  /* 0x000076320a067816 */ /* 0x060fe20000000006 */
[----:B------:R-:W-:Y:S01]  /*0230*/  IMAD.U32 R10, R10, 0x10000, RZ ;  /* 0x000100000a0a7824 */ /* 0x000fe200078e00ff */
[----:B------:R-:W-:Y:S01]  /*0240*/  SHF.L.U32 R4, R4, 0x10, RZ ;  /* 0x0000001004047819 */ /* 0x000fe200000006ff */
[----:B------:R-:W-:Y:S01]  /*0250*/  FADD R13, R2, R13 ;  /* 0x0000000d020d7221 */ /* 0x000fe20000000000 */
[----:B------:R-:W-:Y:S01]  /*0260*/  SHF.L.U32 R6, R6, 0x10, RZ ;  /* 0x0000001006067819 */ /* 0x000fe200000006ff */
[----:B------:R-:W-:-:S02]  /*0270*/  FADD R5, R5, R12 ;  /* 0x0000000c05057221 */ /* 0x000fc40000000000 */
[----:B------:R-:W-:Y:S02]  /*0280*/  FADD R13, R4, R13 ;  /* 0x0000000d040d7221 */ /* 0x000fe40000000000 */
[----:B------:R-:W-:Y:S02]  /*0290*/  FADD R5, R10, R5 ;  /* 0x000000050a057221 */ /* 0x000fe40000000000 */
[----:B------:R-:W-:Y:S02]  /*02a0*/  FADD R6, R6, R13 ;  /* 0x0000000d06067221 */ /* 0x000fe40000000000 */
[----:B------:R-:W-:-:S03]  /*02b0*/  IMAD.WIDE R2, R0, R3, c[0x0][0x168] ;  /* 0x00005a0000027625 */ /* 0x000fc600078e0203 */
[----:B------:R-:W-:-:S05]  /*02c0*/  F2FP.BF16.PACK_AB R5, R6, R5 ;  /* 0x000000050605723e */ /* 0x000fca00000010ff */
[----:B------:R-:W-:Y:S01]  /*02d0*/  STG.E [R2.64], R5 ;  /* 0x0000000502007986 */ /* 0x000fe2000c101904 */
[----:B------:R-:W-:Y:S05]  /*02e0*/  EXIT ;  /* 0x000000000000794d */ /* 0x000fea0003800000 */
.L_x_0:
[----:B------:R-:W-:-:S00]  /*02f0*/  BRA `(.L_x_0) ;  /* 0xfffffff000007947 */ /* 0x000fc0000383ffff */
[----:B------:R-:W-:-:S00]  /*0300*/  NOP ;  /* 0x0000000000007918 */ /* 0x000fc00000000000 */
[----:B------:R-:W-:-:S00]  /*0310*/  NOP ;  /* 0x0000000000007918 */ /* 0x000fc00000000000 */
[----:B------:R-:W-:-:S00]  /*0320*/  NOP ;  /* 0x0000000000007918 */ /* 0x000fc00000000000 */
[----:B------:R-:W-:-:S00]  /*0330*/  NOP ;  /* 0x0000000000007918 */ /* 0x000fc00000000000 */
[----:B------:R-:W-:-:S00]  /*0340*/  NOP ;  /* 0x0000000000007918 */ /* 0x000fc00000000000 */
[----:B------:R-:W-:-:S00]  /*0350*/  NOP ;  /* 0x0000000000007918 */ /* 0x000fc00000000000 */
[----:B------:R-:W-:-:S00]  /*0360*/  NOP ;  /* 0x0000000000007918 */ /* 0x000fc00000000000 */
[----:B------:R-:W-:-:S00]  /*0370*/  NOP ;  /* 0x0000000000007918 */ /* 0x000fc00000000000 */
.L_x_1:
